//
// Generated by NVIDIA NVVM Compiler
//
// Compiler Build ID: CL-36424714
// Cuda compilation tools, release 13.0, V13.0.88
// Based on NVVM 20.0.0
//

.version 9.0
.target sm_100
.address_size 64

	// .globl	_Z12hellofromgpuv
.extern .func  (.param .b32 func_retval0) vprintf
(
	.param .b64 vprintf_param_0,
	.param .b64 vprintf_param_1
)
;
.global .align 1 .b8 $str[17] = {72, 101, 108, 108, 111, 32, 102, 114, 111, 109, 32, 103, 112, 117, 32, 10};

.visible .entry _Z12hellofromgpuv()
{
	.reg .b32 	%r<3>;
	.reg .b64 	%rd<3>;

	mov.u64 	%rd1, $str;
	cvta.global.u64 	%rd2, %rd1;
	{ // callseq 0, 0
	.param .b64 param0;
	st.param.b64 	[param0], %rd2;
	.param .b64 param1;
	st.param.b64 	[param1], 0;
	.param .b32 retval0;
	call.uni (retval0), 
	vprintf, 
	(
	param0, 
	param1
	);
	ld.param.b32 	%r1, [retval0];
	} // callseq 0
	ret;

}


// ===== COMPILED SASS (sm_100) =====

	.target	sm_100

	.elftype	@"ET_EXEC"


//--------------------- .note.nv.tkinfo           --------------------------
	.section	.note.nv.tkinfo,"",@"SHT_NOTE"
	.sectionflags	@"SHF_NOTE_NV_TKINFO"
	.tkinfo
        /*0018*/ 	.word	0x00000002
        /*0030*/ 	.string	""
        /*0030*/ 	.string	"ptxas"
        /*0030*/ 	.string	"Cuda compilation tools, release 13.0, V13.0.88"
        /*0030*/ 	.string	"Build cuda_13.0.r13.0/compiler.36424714_0"
        /*0030*/ 	.string	"-arch sm_100 -m 64 "



//--------------------- .note.nv.cuinfo           --------------------------
	.section	.note.nv.cuinfo,"",@"SHT_NOTE"
	.sectionflags	@"SHF_NOTE_NV_CUINFO"
        /*0018*/ 	.short	0x0002
        /*001a*/ 	.short	0x0064
        /*001c*/ 	.short	0x0082
	.zero		2


//--------------------- .nv.info                  --------------------------
	.section	.nv.info,"",@"SHT_CUDA_INFO"
	.align	4


	//----- nvinfo : EIATTR_REGCOUNT
	.align		4
        /*0000*/ 	.byte	0x04, 0x2f
        /*0002*/ 	.short	(.L_2 - .L_1)
	.align		4
.L_1:
        /*0004*/ 	.word	index@(_Z12hellofromgpuv)
        /*0008*/ 	.word	0x00000018


	//----- nvinfo : EIATTR_FRAME_SIZE
	.align		4
.L_2:
        /*000c*/ 	.byte	0x04, 0x11
        /*000e*/ 	.short	(.L_4 - .L_3)
	.align		4
.L_3:
        /*0010*/ 	.word	index@(_Z12hellofromgpuv)
        /*0014*/ 	.word	0x00000000


	//----- nvinfo : EIATTR_MIN_STACK_SIZE
	.align		4
.L_4:
        /*0018*/ 	.byte	0x04, 0x12
        /*001a*/ 	.short	(.L_6 - .L_5)
	.align		4
.L_5:
        /*001c*/ 	.word	index@(_Z12hellofromgpuv)
        /*0020*/ 	.word	0x00000000
.L_6:


//--------------------- .nv.compat                --------------------------
	.section	.nv.compat,"",@"SHT_CUDA_COMPAT_INFO"
	.align	4
        /*0000*/ 	.byte	0x02, 0x09, 0x00, 0x00, 0x02, 0x02, 0x01, 0x00, 0x02, 0x05, 0x05, 0x00, 0x03, 0x07, 0x01, 0x01
        /*0010*/ 	.byte	0x02, 0x03, 0x00, 0x00, 0x02, 0x06, 0x01, 0x00, 0x04, 0x0b, 0x08, 0x00, 0x09, 0x00, 0x00, 0x00
        /*0020*/ 	.byte	0x00, 0x00, 0x00, 0x00


//--------------------- .nv.info._Z12hellofromgpuv --------------------------
	.section	.nv.info._Z12hellofromgpuv,"",@"SHT_CUDA_INFO"
	.sectionflags	@""
	.align	4


	//----- nvinfo : EIATTR_CUDA_API_VERSION
	.align		4
        /*0000*/ 	.byte	0x04, 0x37
        /*0002*/ 	.short	(.L_8 - .L_7)
.L_7:
        /*0004*/ 	.word	0x00000082


	//----- nvinfo : EIATTR_SPARSE_MMA_MASK
	.align		4
.L_8:
        /*0008*/ 	.byte	0x03, 0x50
        /*000a*/ 	.short	0x0000


	//----- nvinfo : EIATTR_MAXREG_COUNT
	.align		4
        /*000c*/ 	.byte	0x03, 0x1b
        /*000e*/ 	.short	0x00ff


	//----- nvinfo : EIATTR_EXTERNS
	.align		4
        /*0010*/ 	.byte	0x04, 0x0f
        /*0012*/ 	.short	(.L_10 - .L_9)


	//   ....[0]....
	.align		4
.L_9:
        /*0014*/ 	.word	index@(vprintf)


	//----- nvinfo : EIATTR_MERCURY_ISA_VERSION
	.align		4
.L_10:
        /*0018*/ 	.byte	0x03, 0x5f
        /*001a*/ 	.short	0x0101


	//----- nvinfo : EIATTR_VRC_CTA_INIT_COUNT
	.align		4
        /*001c*/ 	.byte	0x02, 0x4a
	.zero		1
	.zero		1


	//----- nvinfo : EIATTR_SYSCALL_OFFSETS
	.align		4
        /*0020*/ 	.byte	0x04, 0x46
        /*0022*/ 	.short	(.L_12 - .L_11)


	//   ....[0]....
.L_11:
        /*0024*/ 	.word	0x00000080


	//----- nvinfo : EIATTR_EXIT_INSTR_OFFSETS
	.align		4
.L_12:
        /*0028*/ 	.byte	0x04, 0x1c
        /*002a*/ 	.short	(.L_14 - .L_13)


	//   ....[0]....
.L_13:
        /*002c*/ 	.word	0x00000090


	//----- nvinfo : EIATTR_SW_WAR
	.align		4
.L_14:
        /*0030*/ 	.byte	0x04, 0x36
        /*0032*/ 	.short	(.L_16 - .L_15)
.L_15:
        /*0034*/ 	.word	0x00000008
.L_16:


//--------------------- .nv.callgraph             --------------------------
	.section	.nv.callgraph,"",@"SHT_CUDA_CALLGRAPH"
	.align	4
	.sectionentsize	8
	.align		4
        /*0000*/ 	.word	0x00000000
	.align		4
        /*0004*/ 	.word	0xffffffff
	.align		4
        /*0008*/ 	.word	index@(_Z12hellofromgpuv)
	.align		4
        /*000c*/ 	.word	index@(vprintf)
	.align		4
        /*0010*/ 	.word	0x00000000
	.align		4
        /*0014*/ 	.word	0xfffffffe
	.align		4
        /*0018*/ 	.word	0x00000000
	.align		4
        /*001c*/ 	.word	0xfffffffd
	.align		4
        /*0020*/ 	.word	0x00000000
	.align		4
        /*0024*/ 	.word	0xfffffffc


//--------------------- .nv.constant4             --------------------------
	.section	.nv.constant4,"a",@progbits
	.align	8
	.align		8
.nv.constant4:
        /*0000*/ 	.dword	vprintf
	.align		8
        /*0008*/ 	.dword	$str


//--------------------- .text._Z12hellofromgpuv   --------------------------
	.section	.text._Z12hellofromgpuv,"ax",@progbits
	.align	128
        .global         _Z12hellofromgpuv
        .type           _Z12hellofromgpuv,@function
        .size           _Z12hellofromgpuv,(.L_x_2 - _Z12hellofromgpuv)
        .other          _Z12hellofromgpuv,@"STO_CUDA_ENTRY STV_DEFAULT"
_Z12hellofromgpuv:
.text._Z12hellofromgpuv:
[----:B------:R-:W0:Y:S01]  /*0000*/  LDC R1, c[0x0][0x37c] ;  /* 0x0000df00ff017b82 */ /* 0x000e220000000800 */
[----:B------:R-:W-:Y:S01]  /*0010*/  MOV R0, 0x0 ;  /* 0x0000000000007802 */ /* 0x000fe20000000f00 */
[----:B------:R-:W1:Y:S01]  /*0020*/  LDCU.64 UR4, c[0x4][0x8] ;  /* 0x01000100ff0477ac */ /* 0x000e620008000a00 */
[----:B------:R-:W-:-:S05]  /*0030*/  CS2R R6, SRZ ;  /* 0x0000000000067805 */ /* 0x000fca000001ff00 */
[----:B------:R2:W3:Y:S01]  /*0040*/  LDC.64 R2, c[0x4][R0] ;  /* 0x0100000000027b82 */ /* 0x0004e20000000a00 */
[----:B-1----:R-:W-:Y:S02]  /*0050*/  IMAD.U32 R4, RZ, RZ, UR4 ;  /* 0x00000004ff047e24 */ /* 0x002fe4000f8e00ff */
[----:B--2---:R-:W-:-:S07]  /*0060*/  IMAD.U32 R5, RZ, RZ, UR5 ;  /* 0x00000005ff057e24 */ /* 0x004fce000f8e00ff */
[----:B------:R-:W-:-:S07]  /*0070*/  LEPC R20, `(.L_x_0) ;  /* 0x000000001014794e */ /* 0x000fce0000000000 */
[----:B0--3--:R-:W-:Y:S05]  /*0080*/  CALL.ABS.NOINC R2 ;  /* 0x0000000002007343 */ /* 0x009fea0003c00000 */
.L_x_0:
[----:B------:R-:W-:Y:S05]  /*0090*/  EXIT ;  /* 0x000000000000794d */ /* 0x000fea0003800000 */
.L_x_1:
[----:B------:R-:W-:-:S00]  /*00a0*/  BRA `(.L_x_1) ;  /* 0xfffffffc00fc7947 */ /* 0x000fc0000383ffff */
[----:B------:R-:W-:-:S00]  /*00b0*/  NOP ;  /* 0x0000000000007918 */ /* 0x000fc00000000000 */
        /* <DEDUP_REMOVED lines=12> */
.L_x_2:


//--------------------- .nv.global.init           --------------------------
	.section	.nv.global.init,"aw",@progbits
.nv.global.init:
	.type		$str,@object
	.size		$str,(.L_0 - $str)
$str:
        /*0000*/ 	.byte	0x48, 0x65, 0x6c, 0x6c, 0x6f, 0x20, 0x66, 0x72, 0x6f, 0x6d, 0x20, 0x67, 0x70, 0x75, 0x20, 0x0a
        /*0010*/ 	.byte	0x00
.L_0:


//--------------------- .nv.shared.reserved.0     --------------------------
	.section	.nv.shared.reserved.0,"aw",@nobits
	.weak		__nv_reservedSMEM_offset_0_alias
	.size		__nv_reservedSMEM_offset_0_alias, 0, 64
	.other		__nv_reservedSMEM_offset_0_alias,@"STO_CUDA_RESERVED_SHARED STV_DEFAULT"
__nv_reservedSMEM_offset_0_alias:
	.zero		0
	.zero		64


//--------------------- .nv.constant0._Z12hellofromgpuv --------------------------
	.section	.nv.constant0._Z12hellofromgpuv,"a",@progbits
	.sectionflags	@""
	.align	4
.nv.constant0._Z12hellofromgpuv:
	.zero		896


//--------------------- SYMBOLS --------------------------

	.type		.nv.reservedSmem.offset0,@object
	.size		.nv.reservedSmem.offset0,0x4
	.type		vprintf,@function
